//
// Generated by NVIDIA NVVM Compiler
//
// Compiler Build ID: CL-36424714
// Cuda compilation tools, release 13.0, V13.0.88
// Based on NVVM 20.0.0
//

.version 9.0
.target sm_100
.address_size 64

	// .globl	_Z3addPiS_S_i

.visible .entry _Z3addPiS_S_i(
	.param .u64 .ptr .align 1 _Z3addPiS_S_i_param_0,
	.param .u64 .ptr .align 1 _Z3addPiS_S_i_param_1,
	.param .u64 .ptr .align 1 _Z3addPiS_S_i_param_2,
	.param .u32 _Z3addPiS_S_i_param_3
)
{
	.reg .pred 	%p<10>;
	.reg .b32 	%r<105>;
	.reg .b64 	%rd<67>;

	ld.param.u64 	%rd14, [_Z3addPiS_S_i_param_0];
	ld.param.u64 	%rd15, [_Z3addPiS_S_i_param_1];
	ld.param.u32 	%r29, [_Z3addPiS_S_i_param_3];
	cvta.to.global.u64 	%rd1, %rd15;
	cvta.to.global.u64 	%rd2, %rd14;
	mov.u32 	%r31, %ctaid.y;
	mov.u32 	%r32, %ntid.y;
	mov.u32 	%r33, %tid.y;
	mad.lo.s32 	%r1, %r31, %r32, %r33;
	mov.u32 	%r34, %ctaid.x;
	mov.u32 	%r35, %ntid.x;
	mov.u32 	%r36, %tid.x;
	mad.lo.s32 	%r2, %r34, %r35, %r36;
	setp.lt.s32 	%p1, %r29, 1;
	mov.b32 	%r104, 0;
	@%p1 bra 	$L__BB0_12;
	mul.lo.s32 	%r3, %r29, %r1;
	and.b32  	%r4, %r29, 7;
	setp.lt.u32 	%p2, %r29, 8;
	mov.b32 	%r99, 0;
	mov.u32 	%r104, %r99;
	@%p2 bra 	$L__BB0_4;
	and.b32  	%r99, %r29, 2147483640;
	neg.s32 	%r93, %r99;
	mul.wide.u32 	%rd16, %r29, 4;
	add.s64 	%rd3, %rd1, %rd16;
	mul.wide.u32 	%rd17, %r29, 8;
	add.s64 	%rd4, %rd1, %rd17;
	mul.wide.u32 	%rd18, %r29, 12;
	add.s64 	%rd5, %rd1, %rd18;
	mul.wide.u32 	%rd19, %r29, 16;
	add.s64 	%rd6, %rd1, %rd19;
	mul.wide.u32 	%rd20, %r29, 20;
	add.s64 	%rd7, %rd1, %rd20;
	mul.wide.u32 	%rd21, %r29, 24;
	add.s64 	%rd8, %rd1, %rd21;
	mul.wide.u32 	%rd22, %r29, 28;
	add.s64 	%rd9, %rd1, %rd22;
	mul.wide.u32 	%rd23, %r3, 4;
	add.s64 	%rd24, %rd23, %rd2;
	add.s64 	%rd66, %rd24, 16;
	mov.b32 	%r104, 0;
	mov.u32 	%r92, %r2;
$L__BB0_3:
	.pragma "nounroll";
	mul.wide.s32 	%rd25, %r92, 4;
	add.s64 	%rd26, %rd3, %rd25;
	add.s64 	%rd27, %rd4, %rd25;
	add.s64 	%rd28, %rd5, %rd25;
	add.s64 	%rd29, %rd6, %rd25;
	add.s64 	%rd30, %rd7, %rd25;
	add.s64 	%rd31, %rd8, %rd25;
	add.s64 	%rd32, %rd9, %rd25;
	add.s64 	%rd33, %rd1, %rd25;
	ld.global.u32 	%r40, [%rd66+-16];
	ld.global.u32 	%r41, [%rd33];
	mad.lo.s32 	%r42, %r41, %r40, %r104;
	ld.global.u32 	%r43, [%rd66+-12];
	ld.global.u32 	%r44, [%rd26];
	mad.lo.s32 	%r45, %r44, %r43, %r42;
	ld.global.u32 	%r46, [%rd66+-8];
	ld.global.u32 	%r47, [%rd27];
	mad.lo.s32 	%r48, %r47, %r46, %r45;
	ld.global.u32 	%r49, [%rd66+-4];
	ld.global.u32 	%r50, [%rd28];
	mad.lo.s32 	%r51, %r50, %r49, %r48;
	ld.global.u32 	%r52, [%rd66];
	ld.global.u32 	%r53, [%rd29];
	mad.lo.s32 	%r54, %r53, %r52, %r51;
	ld.global.u32 	%r55, [%rd66+4];
	ld.global.u32 	%r56, [%rd30];
	mad.lo.s32 	%r57, %r56, %r55, %r54;
	ld.global.u32 	%r58, [%rd66+8];
	ld.global.u32 	%r59, [%rd31];
	mad.lo.s32 	%r60, %r59, %r58, %r57;
	ld.global.u32 	%r61, [%rd66+12];
	ld.global.u32 	%r62, [%rd32];
	mad.lo.s32 	%r104, %r62, %r61, %r60;
	add.s32 	%r93, %r93, 8;
	shl.b32 	%r63, %r29, 3;
	add.s32 	%r92, %r92, %r63;
	add.s64 	%rd66, %rd66, 32;
	setp.ne.s32 	%p3, %r93, 0;
	@%p3 bra 	$L__BB0_3;
$L__BB0_4:
	setp.eq.s32 	%p4, %r4, 0;
	@%p4 bra 	$L__BB0_12;
	and.b32  	%r16, %r29, 3;
	setp.lt.u32 	%p5, %r4, 4;
	@%p5 bra 	$L__BB0_7;
	add.s32 	%r65, %r99, %r3;
	mul.wide.u32 	%rd34, %r65, 4;
	add.s64 	%rd35, %rd2, %rd34;
	ld.global.u32 	%r66, [%rd35];
	mad.lo.s32 	%r67, %r99, %r29, %r2;
	mul.wide.s32 	%rd36, %r67, 4;
	add.s64 	%rd37, %rd1, %rd36;
	ld.global.u32 	%r68, [%rd37];
	mad.lo.s32 	%r69, %r68, %r66, %r104;
	cvt.u64.u32 	%rd38, %r3;
	cvt.u64.u32 	%rd39, %r99;
	add.s64 	%rd40, %rd39, %rd38;
	shl.b64 	%rd41, %rd40, 2;
	add.s64 	%rd42, %rd2, %rd41;
	ld.global.u32 	%r70, [%rd42+4];
	mul.wide.u32 	%rd43, %r29, 4;
	add.s64 	%rd44, %rd37, %rd43;
	ld.global.u32 	%r71, [%rd44];
	mad.lo.s32 	%r72, %r71, %r70, %r69;
	ld.global.u32 	%r73, [%rd42+8];
	add.s64 	%rd45, %rd44, %rd43;
	ld.global.u32 	%r74, [%rd45];
	mad.lo.s32 	%r75, %r74, %r73, %r72;
	ld.global.u32 	%r76, [%rd42+12];
	add.s64 	%rd46, %rd45, %rd43;
	ld.global.u32 	%r77, [%rd46];
	mad.lo.s32 	%r104, %r77, %r76, %r75;
	add.s32 	%r99, %r99, 4;
$L__BB0_7:
	setp.eq.s32 	%p6, %r16, 0;
	@%p6 bra 	$L__BB0_12;
	setp.eq.s32 	%p7, %r16, 1;
	@%p7 bra 	$L__BB0_10;
	add.s32 	%r79, %r99, %r3;
	mul.wide.u32 	%rd47, %r79, 4;
	add.s64 	%rd48, %rd2, %rd47;
	ld.global.u32 	%r80, [%rd48];
	mad.lo.s32 	%r81, %r99, %r29, %r2;
	mul.wide.s32 	%rd49, %r81, 4;
	add.s64 	%rd50, %rd1, %rd49;
	ld.global.u32 	%r82, [%rd50];
	mad.lo.s32 	%r83, %r82, %r80, %r104;
	cvt.u64.u32 	%rd51, %r3;
	cvt.u64.u32 	%rd52, %r99;
	add.s64 	%rd53, %rd52, %rd51;
	shl.b64 	%rd54, %rd53, 2;
	add.s64 	%rd55, %rd2, %rd54;
	ld.global.u32 	%r84, [%rd55+4];
	mul.wide.u32 	%rd56, %r29, 4;
	add.s64 	%rd57, %rd50, %rd56;
	ld.global.u32 	%r85, [%rd57];
	mad.lo.s32 	%r104, %r85, %r84, %r83;
	add.s32 	%r99, %r99, 2;
$L__BB0_10:
	and.b32  	%r86, %r29, 1;
	setp.eq.b32 	%p8, %r86, 1;
	not.pred 	%p9, %p8;
	@%p9 bra 	$L__BB0_12;
	add.s32 	%r87, %r99, %r3;
	mul.wide.u32 	%rd58, %r87, 4;
	add.s64 	%rd59, %rd2, %rd58;
	ld.global.u32 	%r88, [%rd59];
	mad.lo.s32 	%r89, %r99, %r29, %r2;
	mul.wide.s32 	%rd60, %r89, 4;
	add.s64 	%rd61, %rd1, %rd60;
	ld.global.u32 	%r90, [%rd61];
	mad.lo.s32 	%r104, %r90, %r88, %r104;
$L__BB0_12:
	ld.param.u64 	%rd65, [_Z3addPiS_S_i_param_2];
	cvta.to.global.u64 	%rd62, %rd65;
	mad.lo.s32 	%r91, %r29, %r1, %r2;
	mul.wide.s32 	%rd63, %r91, 4;
	add.s64 	%rd64, %rd62, %rd63;
	st.global.u32 	[%rd64], %r104;
	ret;

}


// ===== COMPILED SASS (sm_100) =====

	.target	sm_100

	.elftype	@"ET_EXEC"


//--------------------- .note.nv.tkinfo           --------------------------
	.section	.note.nv.tkinfo,"",@"SHT_NOTE"
	.sectionflags	@"SHF_NOTE_NV_TKINFO"
	.tkinfo
        /*0018*/ 	.word	0x00000002
        /*0030*/ 	.string	""
        /*0030*/ 	.string	"ptxas"
        /*0030*/ 	.string	"Cuda compilation tools, release 13.0, V13.0.88"
        /*0030*/ 	.string	"Build cuda_13.0.r13.0/compiler.36424714_0"
        /*0030*/ 	.string	"-arch sm_100 -m 64 "



//--------------------- .note.nv.cuinfo           --------------------------
	.section	.note.nv.cuinfo,"",@"SHT_NOTE"
	.sectionflags	@"SHF_NOTE_NV_CUINFO"
        /*0018*/ 	.short	0x0002
        /*001a*/ 	.short	0x0064
        /*001c*/ 	.short	0x0082
	.zero		2


//--------------------- .nv.info                  --------------------------
	.section	.nv.info,"",@"SHT_CUDA_INFO"
	.align	4


	//----- nvinfo : EIATTR_REGCOUNT
	.align		4
        /*0000*/ 	.byte	0x04, 0x2f
        /*0002*/ 	.short	(.L_1 - .L_0)
	.align		4
.L_0:
        /*0004*/ 	.word	index@(_Z3addPiS_S_i)
        /*0008*/ 	.word	0x0000001e


	//----- nvinfo : EIATTR_FRAME_SIZE
	.align		4
.L_1:
        /*000c*/ 	.byte	0x04, 0x11
        /*000e*/ 	.short	(.L_3 - .L_2)
	.align		4
.L_2:
        /*0010*/ 	.word	index@(_Z3addPiS_S_i)
        /*0014*/ 	.word	0x00000000


	//----- nvinfo : EIATTR_MIN_STACK_SIZE
	.align		4
.L_3:
        /*0018*/ 	.byte	0x04, 0x12
        /*001a*/ 	.short	(.L_5 - .L_4)
	.align		4
.L_4:
        /*001c*/ 	.word	index@(_Z3addPiS_S_i)
        /*0020*/ 	.word	0x00000000
.L_5:


//--------------------- .nv.compat                --------------------------
	.section	.nv.compat,"",@"SHT_CUDA_COMPAT_INFO"
	.align	4
        /*0000*/ 	.byte	0x02, 0x09, 0x00, 0x00, 0x02, 0x02, 0x01, 0x00, 0x02, 0x05, 0x05, 0x00, 0x03, 0x07, 0x01, 0x01
        /*0010*/ 	.byte	0x02, 0x03, 0x00, 0x00, 0x02, 0x06, 0x01, 0x00, 0x04, 0x0b, 0x08, 0x00, 0x09, 0x00, 0x00, 0x00
        /*0020*/ 	.byte	0x00, 0x00, 0x00, 0x00


//--------------------- .nv.info._Z3addPiS_S_i    --------------------------
	.section	.nv.info._Z3addPiS_S_i,"",@"SHT_CUDA_INFO"
	.sectionflags	@""
	.align	4


	//----- nvinfo : EIATTR_CUDA_API_VERSION
	.align		4
        /*0000*/ 	.byte	0x04, 0x37
        /*0002*/ 	.short	(.L_7 - .L_6)
.L_6:
        /*0004*/ 	.word	0x00000082


	//----- nvinfo : EIATTR_KPARAM_INFO
	.align		4
.L_7:
        /*0008*/ 	.byte	0x04, 0x17
        /*000a*/ 	.short	(.L_9 - .L_8)
.L_8:
        /*000c*/ 	.word	0x00000000
        /*0010*/ 	.short	0x0003
        /*0012*/ 	.short	0x0018
        /*0014*/ 	.byte	0x00, 0xf0, 0x11, 0x00


	//----- nvinfo : EIATTR_KPARAM_INFO
	.align		4
.L_9:
        /*0018*/ 	.byte	0x04, 0x17
        /*001a*/ 	.short	(.L_11 - .L_10)
.L_10:
        /*001c*/ 	.word	0x00000000
        /*0020*/ 	.short	0x0002
        /*0022*/ 	.short	0x0010
        /*0024*/ 	.byte	0x00, 0xf5, 0x21, 0x00


	//----- nvinfo : EIATTR_KPARAM_INFO
	.align		4
.L_11:
        /*0028*/ 	.byte	0x04, 0x17
        /*002a*/ 	.short	(.L_13 - .L_12)
.L_12:
        /*002c*/ 	.word	0x00000000
        /*0030*/ 	.short	0x0001
        /*0032*/ 	.short	0x0008
        /*0034*/ 	.byte	0x00, 0xf5, 0x21, 0x00


	//----- nvinfo : EIATTR_KPARAM_INFO
	.align		4
.L_13:
        /*0038*/ 	.byte	0x04, 0x17
        /*003a*/ 	.short	(.L_15 - .L_14)
.L_14:
        /*003c*/ 	.word	0x00000000
        /*0040*/ 	.short	0x0000
        /*0042*/ 	.short	0x0000
        /*0044*/ 	.byte	0x00, 0xf5, 0x21, 0x00


	//----- nvinfo : EIATTR_SPARSE_MMA_MASK
	.align		4
.L_15:
        /*0048*/ 	.byte	0x03, 0x50
        /*004a*/ 	.short	0x0000


	//----- nvinfo : EIATTR_MAXREG_COUNT
	.align		4
        /*004c*/ 	.byte	0x03, 0x1b
        /*004e*/ 	.short	0x00ff


	//----- nvinfo : EIATTR_MERCURY_ISA_VERSION
	.align		4
        /*0050*/ 	.byte	0x03, 0x5f
        /*0052*/ 	.short	0x0101


	//----- nvinfo : EIATTR_VRC_CTA_INIT_COUNT
	.align		4
        /*0054*/ 	.byte	0x02, 0x4a
	.zero		1
	.zero		1


	//----- nvinfo : EIATTR_EXIT_INSTR_OFFSETS
	.align		4
        /*0058*/ 	.byte	0x04, 0x1c
        /*005a*/ 	.short	(.L_17 - .L_16)


	//   ....[0]....
.L_16:
        /*005c*/ 	.word	0x00000ab0


	//----- nvinfo : EIATTR_CBANK_PARAM_SIZE
	.align		4
.L_17:
        /*0060*/ 	.byte	0x03, 0x19
        /*0062*/ 	.short	0x001c


	//----- nvinfo : EIATTR_PARAM_CBANK
	.align		4
        /*0064*/ 	.byte	0x04, 0x0a
        /*0066*/ 	.short	(.L_19 - .L_18)
	.align		4
.L_18:
        /*0068*/ 	.word	index@(.nv.constant0._Z3addPiS_S_i)
        /*006c*/ 	.short	0x0380
        /*006e*/ 	.short	0x001c


	//----- nvinfo : EIATTR_SW_WAR
	.align		4
.L_19:
        /*0070*/ 	.byte	0x04, 0x36
        /*0072*/ 	.short	(.L_21 - .L_20)
.L_20:
        /*0074*/ 	.word	0x00000008
.L_21:


//--------------------- .nv.callgraph             --------------------------
	.section	.nv.callgraph,"",@"SHT_CUDA_CALLGRAPH"
	.align	4
	.sectionentsize	8
	.align		4
        /*0000*/ 	.word	0x00000000
	.align		4
        /*0004*/ 	.word	0xffffffff
	.align		4
        /*0008*/ 	.word	0x00000000
	.align		4
        /*000c*/ 	.word	0xfffffffe
	.align		4
        /*0010*/ 	.word	0x00000000
	.align		4
        /*0014*/ 	.word	0xfffffffd
	.align		4
        /*0018*/ 	.word	0x00000000
	.align		4
        /*001c*/ 	.word	0xfffffffc


//--------------------- .text._Z3addPiS_S_i       --------------------------
	.section	.text._Z3addPiS_S_i,"ax",@progbits
	.align	128
        .global         _Z3addPiS_S_i
        .type           _Z3addPiS_S_i,@function
        .size           _Z3addPiS_S_i,(.L_x_5 - _Z3addPiS_S_i)
        .other          _Z3addPiS_S_i,@"STO_CUDA_ENTRY STV_DEFAULT"
_Z3addPiS_S_i:
.text._Z3addPiS_S_i:
[----:B------:R-:W-:Y:S01]  /*0000*/  LDC R1, c[0x0][0x37c] ;  /* 0x0000df00ff017b82 */ /* 0x000fe20000000800 */
[----:B------:R-:W0:Y:S01]  /*0010*/  S2R R3, SR_TID.Y ;  /* 0x0000000000037919 */ /* 0x000e220000002200 */
[----:B------:R-:W1:Y:S06]  /*0020*/  LDCU UR18, c[0x0][0x398] ;  /* 0x00007300ff1277ac */ /* 0x000e6c0008000800 */
[----:B------:R-:W0:Y:S01]  /*0030*/  LDC R0, c[0x0][0x364] ;  /* 0x0000d900ff007b82 */ /* 0x000e220000000800 */
[----:B------:R-:W-:Y:S01]  /*0040*/  HFMA2 R12, -RZ, RZ, 0, 0 ;  /* 0x00000000ff0c7431 */ /* 0x000fe200000001ff */
[----:B------:R-:W2:Y:S01]  /*0050*/  S2R R2, SR_TID.X ;  /* 0x0000000000027919 */ /* 0x000ea20000002100 */
[----:B------:R-:W3:Y:S05]  /*0060*/  LDCU.64 UR16, c[0x0][0x358] ;  /* 0x00006b00ff1077ac */ /* 0x000eea0008000a00 */
[----:B------:R-:W0:Y:S08]  /*0070*/  S2UR UR4, SR_CTAID.Y ;  /* 0x00000000000479c3 */ /* 0x000e300000002600 */
[----:B------:R-:W2:Y:S01]  /*0080*/  S2UR UR5, SR_CTAID.X ;  /* 0x00000000000579c3 */ /* 0x000ea20000002500 */
[----:B-1----:R-:W-:-:S07]  /*0090*/  UISETP.GE.AND UP0, UPT, UR18, 0x1, UPT ;  /* 0x000000011200788c */ /* 0x002fce000bf06270 */
[----:B------:R-:W2:Y:S01]  /*00a0*/  LDC R13, c[0x0][0x360] ;  /* 0x0000d800ff0d7b82 */ /* 0x000ea20000000800 */
[----:B0-----:R-:W-:Y:S02]  /*00b0*/  IMAD R0, R0, UR4, R3 ;  /* 0x0000000400007c24 */ /* 0x001fe4000f8e0203 */
[----:B--2---:R-:W-:Y:S01]  /*00c0*/  IMAD R13, R13, UR5, R2 ;  /* 0x000000050d0d7c24 */ /* 0x004fe2000f8e0202 */
[----:B---3--:R-:W-:Y:S06]  /*00d0*/  BRA.U !UP0, `(.L_x_0) ;  /* 0x0000000908647547 */ /* 0x008fec000b800000 */
[----:B------:R-:W-:Y:S02]  /*00e0*/  UISETP.GE.U32.AND UP1, UPT, UR18, 0x8, UPT ;  /* 0x000000081200788c */ /* 0x000fe4000bf26070 */
[----:B------:R-:W-:Y:S01]  /*00f0*/  IMAD R5, R0, UR18, RZ ;  /* 0x0000001200057c24 */ /* 0x000fe2000f8e02ff */
[----:B------:R-:W-:Y:S01]  /*0100*/  ULOP3.LUT UR19, UR18, 0x7, URZ, 0xc0, !UPT ;  /* 0x0000000712137892 */ /* 0x000fe2000f8ec0ff */
[----:B------:R-:W-:Y:S01]  /*0110*/  MOV R12, RZ ;  /* 0x000000ff000c7202 */ /* 0x000fe20000000f00 */
[----:B------:R-:W-:Y:S02]  /*0120*/  UMOV UR4, URZ ;  /* 0x000000ff00047c82 */ /* 0x000fe40008000000 */
[----:B------:R-:W-:Y:S02]  /*0130*/  UISETP.NE.AND UP0, UPT, UR19, URZ, UPT ;  /* 0x000000ff1300728c */ /* 0x000fe4000bf05270 */
[----:B------:R-:W-:Y:S09]  /*0140*/  BRA.U !UP1, `(.L_x_1) ;  /* 0x0000000509087547 */ /* 0x000ff2000b800000 */
[----:B------:R-:W0:Y:S01]  /*0150*/  LDCU.128 UR20, c[0x0][0x380] ;  /* 0x00007000ff1477ac */ /* 0x000e220008000c00 */
[----:B------:R-:W-:Y:S02]  /*0160*/  MOV R12, RZ ;  /* 0x000000ff000c7202 */ /* 0x000fe40000000f00 */
[----:B------:R-:W-:Y:S01]  /*0170*/  MOV R14, R13 ;  /* 0x0000000d000e7202 */ /* 0x000fe20000000f00 */
[----:B------:R-:W-:-:S04]  /*0180*/  ULOP3.LUT UR4, UR18, 0x7ffffff8, URZ, 0xc0, !UPT ;  /* 0x7ffffff812047892 */ /* 0x000fc8000f8ec0ff */
[----:B------:R-:W-:Y:S01]  /*0190*/  UIADD3 UR5, UPT, UPT, -UR4, URZ, URZ ;  /* 0x000000ff04057290 */ /* 0x000fe2000fffe1ff */
[----:B0-----:R-:W-:Y:S01]  /*01a0*/  MOV R2, UR20 ;  /* 0x0000001400027c02 */ /* 0x001fe20008000f00 */
[----:B------:R-:W-:Y:S01]  /*01b0*/  UIMAD.WIDE.U32 UR6, UR18, 0xc, UR22 ;  /* 0x0000000c120678a5 */ /* 0x000fe2000f8e0016 */
[----:B------:R-:W-:Y:S01]  /*01c0*/  MOV R3, UR21 ;  /* 0x0000001500037c02 */ /* 0x000fe20008000f00 */
[----:B------:R-:W-:Y:S02]  /*01d0*/  UIMAD.WIDE.U32 UR8, UR18, 0x10, UR22 ;  /* 0x00000010120878a5 */ /* 0x000fe4000f8e0016 */
[----:B------:R-:W-:Y:S01]  /*01e0*/  UIMAD.WIDE.U32 UR10, UR18, 0x14, UR22 ;  /* 0x00000014120a78a5 */ /* 0x000fe2000f8e0016 */
[----:B------:R-:W-:Y:S01]  /*01f0*/  IMAD.WIDE.U32 R2, R5, 0x4, R2 ;  /* 0x0000000405027825 */ /* 0x000fe200078e0002 */
[----:B------:R-:W-:Y:S02]  /*0200*/  UIMAD.WIDE.U32 UR12, UR18, 0x18, UR22 ;  /* 0x00000018120c78a5 */ /* 0x000fe4000f8e0016 */
[----:B------:R-:W-:Y:S01]  /*0210*/  UIMAD.WIDE.U32 UR14, UR18, 0x1c, UR22 ;  /* 0x0000001c120e78a5 */ /* 0x000fe2000f8e0016 */
[----:B------:R-:W-:-:S04]  /*0220*/  IADD3 R2, P0, PT, R2, 0x10, RZ ;  /* 0x0000001002027810 */ /* 0x000fc80007f1e0ff */
[----:B------:R-:W-:-:S09]  /*0230*/  IADD3.X R3, PT, PT, RZ, R3, RZ, P0, !PT ;  /* 0x00000003ff037210 */ /* 0x000fd200007fe4ff */
.L_x_2:
[----:B------:R-:W-:Y:S01]  /*0240*/  HFMA2 R23, -RZ, RZ, 0, 2.384185791015625e-07 ;  /* 0x00000004ff177431 */ /* 0x000fe200000001ff */
[----:B------:R-:W-:Y:S01]  /*0250*/  UIMAD.WIDE.U32 UR24, UR18, 0x4, UR22 ;  /* 0x00000004121878a5 */ /* 0x000fe2000f8e0016 */
[----:B------:R-:W2:Y:S01]  /*0260*/  LDG.E R21, desc[UR16][R2.64+-0x10] ;  /* 0xfffff01002157981 */ /* 0x000ea2000c1e1900 */
[----:B------:R-:W-:Y:S01]  /*0270*/  UIMAD.WIDE.U32 UR20, UR18, 0x8, UR22 ;  /* 0x00000008121478a5 */ /* 0x000fe2000f8e0016 */
[----:B------:R-:W-:Y:S02]  /*0280*/  IMAD.MOV.U32 R11, RZ, RZ, 0x4 ;  /* 0x00000004ff0b7424 */ /* 0x000fe400078e00ff */
[----:B------:R-:W-:Y:S01]  /*0290*/  HFMA2 R7, -RZ, RZ, 0, 2.384185791015625e-07 ;  /* 0x00000004ff077431 */ /* 0x000fe200000001ff */
[----:B------:R-:W3:Y:S01]  /*02a0*/  LDG.E R19, desc[UR16][R2.64+-0xc] ;  /* 0xfffff41002137981 */ /* 0x000ee2000c1e1900 */
[----:B------:R-:W-:Y:S02]  /*02b0*/  MOV R8, UR24 ;  /* 0x0000001800087c02 */ /* 0x000fe40008000f00 */
[----:B------:R-:W-:Y:S01]  /*02c0*/  MOV R9, UR25 ;  /* 0x0000001900097c02 */ /* 0x000fe20008000f00 */
[C---:B------:R-:W-:Y:S01]  /*02d0*/  IMAD.WIDE R22, R14.reuse, R23, UR22 ;  /* 0x000000160e167e25 */ /* 0x040fe2000f8e0217 */
[----:B------:R-:W-:Y:S01]  /*02e0*/  MOV R24, UR20 ;  /* 0x0000001400187c02 */ /* 0x000fe20008000f00 */
[----:B------:R-:W4:Y:S01]  /*02f0*/  LDG.E R17, desc[UR16][R2.64+-0x8] ;  /* 0xfffff81002117981 */ /* 0x000f22000c1e1900 */
[----:B------:R-:W-:Y:S01]  /*0300*/  MOV R25, UR21 ;  /* 0x0000001500197c02 */ /* 0x000fe20008000f00 */
[----:B------:R-:W-:-:S02]  /*0310*/  IMAD.WIDE R8, R14, 0x4, R8 ;  /* 0x000000040e087825 */ /* 0x000fc400078e0208 */
[----:B------:R-:W2:Y:S02]  /*0320*/  LDG.E R22, desc[UR16][R22.64] ;  /* 0x0000001016167981 */ /* 0x000ea4000c1e1900 */
[C---:B------:R-:W-:Y:S01]  /*0330*/  IMAD.WIDE R24, R14.reuse, 0x4, R24 ;  /* 0x000000040e187825 */ /* 0x040fe200078e0218 */
[----:B------:R-:W-:Y:S01]  /*0340*/  MOV R5, 0x4 ;  /* 0x0000000400057802 */ /* 0x000fe20000000f00 */
[----:B------:R0:W3:Y:S02]  /*0350*/  LDG.E R20, desc[UR16][R8.64] ;  /* 0x0000001008147981 */ /* 0x0000e4000c1e1900 */
[C---:B------:R-:W-:Y:S02]  /*0360*/  IMAD.WIDE R10, R14.reuse, R11, UR6 ;  /* 0x000000060e0a7e25 */ /* 0x040fe4000f8e020b */
[----:B------:R-:W4:Y:S02]  /*0370*/  LDG.E R18, desc[UR16][R24.64] ;  /* 0x0000001018127981 */ /* 0x000f24000c1e1900 */
[----:B------:R-:W-:-:S04]  /*0380*/  IMAD.WIDE R4, R14, R5, UR8 ;  /* 0x000000080e047e25 */ /* 0x000fc8000f8e0205 */
[----:B------:R-:W-:Y:S01]  /*0390*/  HFMA2 R27, -RZ, RZ, 0, 2.384185791015625e-07 ;  /* 0x00000004ff1b7431 */ /* 0x000fe200000001ff */
[----:B------:R1:W5:Y:S01]  /*03a0*/  LDG.E R16, desc[UR16][R10.64] ;  /* 0x000000100a107981 */ /* 0x000362000c1e1900 */
[----:B0-----:R-:W-:-:S03]  /*03b0*/  MOV R9, 0x4 ;  /* 0x0000000400097802 */ /* 0x001fc60000000f00 */
[----:B------:R-:W5:Y:S01]  /*03c0*/  LDG.E R15, desc[UR16][R2.64+-0x4] ;  /* 0xfffffc10020f7981 */ /* 0x000f62000c1e1900 */
[----:B------:R-:W-:-:S03]  /*03d0*/  IMAD.WIDE R6, R14, R7, UR10 ;  /* 0x0000000a0e067e25 */ /* 0x000fc6000f8e0207 */
[----:B------:R0:W5:Y:S01]  /*03e0*/  LDG.E R4, desc[UR16][R4.64] ;  /* 0x0000001004047981 */ /* 0x000162000c1e1900 */
[----:B------:R-:W-:-:S03]  /*03f0*/  IMAD.WIDE R8, R14, R9, UR12 ;  /* 0x0000000c0e087e25 */ /* 0x000fc6000f8e0209 */
[----:B------:R-:W5:Y:S01]  /*0400*/  LDG.E R23, desc[UR16][R2.64] ;  /* 0x0000001002177981 */ /* 0x000f62000c1e1900 */
[----:B-1----:R-:W-:-:S03]  /*0410*/  IMAD.WIDE R10, R14, R27, UR14 ;  /* 0x0000000e0e0a7e25 */ /* 0x002fc6000f8e021b */
[----:B------:R-:W5:Y:S04]  /*0420*/  LDG.E R7, desc[UR16][R6.64] ;  /* 0x0000001006077981 */ /* 0x000f68000c1e1900 */
[----:B------:R-:W5:Y:S04]  /*0430*/  LDG.E R24, desc[UR16][R2.64+0x4] ;  /* 0x0000041002187981 */ /* 0x000f68000c1e1900 */
[----:B------:R-:W5:Y:S04]  /*0440*/  LDG.E R8, desc[UR16][R8.64] ;  /* 0x0000001008087981 */ /* 0x000f68000c1e1900 */
[----:B------:R-:W5:Y:S04]  /*0450*/  LDG.E R25, desc[UR16][R2.64+0x8] ;  /* 0x0000081002197981 */ /* 0x000f68000c1e1900 */
[----:B------:R-:W5:Y:S04]  /*0460*/  LDG.E R10, desc[UR16][R10.64] ;  /* 0x000000100a0a7981 */ /* 0x000f68000c1e1900 */
[----:B------:R1:W5:Y:S01]  /*0470*/  LDG.E R27, desc[UR16][R2.64+0xc] ;  /* 0x00000c10021b7981 */ /* 0x000362000c1e1900 */
[----:B------:R-:W-:-:S04]  /*0480*/  UIADD3 UR5, UPT, UPT, UR5, 0x8, URZ ;  /* 0x0000000805057890 */ /* 0x000fc8000fffe0ff */
[----:B------:R-:W-:Y:S01]  /*0490*/  UISETP.NE.AND UP1, UPT, UR5, URZ, UPT ;  /* 0x000000ff0500728c */ /* 0x000fe2000bf25270 */
[----:B0-----:R-:W-:Y:S02]  /*04a0*/  MOV R5, UR18 ;  /* 0x0000001200057c02 */ /* 0x001fe40008000f00 */
[----:B-1----:R-:W-:Y:S02]  /*04b0*/  IADD3 R2, P0, PT, R2, 0x20, RZ ;  /* 0x0000002002027810 */ /* 0x002fe40007f1e0ff */
[----:B------:R-:W-:Y:S02]  /*04c0*/  LEA R14, R5, R14, 0x3 ;  /* 0x0000000e050e7211 */ /* 0x000fe400078e18ff */
[----:B------:R-:W-:Y:S01]  /*04d0*/  IADD3.X R3, PT, PT, RZ, R3, RZ, P0, !PT ;  /* 0x00000003ff037210 */ /* 0x000fe200007fe4ff */
[----:B--2---:R-:W-:-:S04]  /*04e0*/  IMAD R21, R21, R22, R12 ;  /* 0x0000001615157224 */ /* 0x004fc800078e020c */
[----:B---3--:R-:W-:-:S04]  /*04f0*/  IMAD R19, R19, R20, R21 ;  /* 0x0000001413137224 */ /* 0x008fc800078e0215 */
[----:B----4-:R-:W-:-:S04]  /*0500*/  IMAD R17, R17, R18, R19 ;  /* 0x0000001211117224 */ /* 0x010fc800078e0213 */
[----:B-----5:R-:W-:-:S04]  /*0510*/  IMAD R15, R15, R16, R17 ;  /* 0x000000100f0f7224 */ /* 0x020fc800078e0211 */
[----:B------:R-:W-:-:S04]  /*0520*/  IMAD R4, R23, R4, R15 ;  /* 0x0000000417047224 */ /* 0x000fc800078e020f */
[----:B------:R-:W-:-:S04]  /*0530*/  IMAD R4, R24, R7, R4 ;  /* 0x0000000718047224 */ /* 0x000fc800078e0204 */
[----:B------:R-:W-:-:S04]  /*0540*/  IMAD R4, R25, R8, R4 ;  /* 0x0000000819047224 */ /* 0x000fc800078e0204 */
[----:B------:R-:W-:Y:S01]  /*0550*/  IMAD R12, R27, R10, R4 ;  /* 0x0000000a1b0c7224 */ /* 0x000fe200078e0204 */
[----:B------:R-:W-:Y:S06]  /*0560*/  BRA.U UP1, `(.L_x_2) ;  /* 0xfffffffd01347547 */ /* 0x000fec000b83ffff */
.L_x_1:
[----:B------:R-:W-:Y:S05]  /*0570*/  BRA.U !UP0, `(.L_x_0) ;  /* 0x00000005083c7547 */ /* 0x000fea000b800000 */
[----:B------:R-:W-:Y:S01]  /*0580*/  UISETP.GE.U32.AND UP0, UPT, UR19, 0x4, UPT ;  /* 0x000000041300788c */ /* 0x000fe2000bf06070 */
[----:B------:R-:W-:Y:S01]  /*0590*/  IMAD R2, R0, UR18, RZ ;  /* 0x0000001200027c24 */ /* 0x000fe2000f8e02ff */
[----:B------:R-:W-:-:S04]  /*05a0*/  ULOP3.LUT UR5, UR18, 0x3, URZ, 0xc0, !UPT ;  /* 0x0000000312057892 */ /* 0x000fc8000f8ec0ff */
[----:B------:R-:W-:-:S03]  /*05b0*/  UISETP.NE.AND UP1, UPT, UR5, URZ, UPT ;  /* 0x000000ff0500728c */ /* 0x000fc6000bf25270 */
[----:B------:R-:W-:Y:S08]  /*05c0*/  BRA.U !UP0, `(.L_x_3) ;  /* 0x00000001087c7547 */ /* 0x000ff0000b800000 */
[----:B------:R-:W0:Y:S01]  /*05d0*/  LDC.64 R6, c[0x0][0x388] ;  /* 0x0000e200ff067b82 */ /* 0x000e220000000a00 */
[----:B------:R-:W1:Y:S01]  /*05e0*/  LDCU.64 UR6, c[0x0][0x380] ;  /* 0x00007000ff0677ac */ /* 0x000e620008000a00 */
[----:B------:R-:W-:Y:S01]  /*05f0*/  MOV R4, UR4 ;  /* 0x0000000400047c02 */ /* 0x000fe20008000f00 */
[C---:B------:R-:W-:Y:S01]  /*0600*/  VIADD R3, R2.reuse, UR4 ;  /* 0x0000000402037c36 */ /* 0x040fe20008000000 */
[----:B------:R-:W-:Y:S02]  /*0610*/  MOV R11, UR18 ;  /* 0x00000012000b7c02 */ /* 0x000fe40008000f00 */
[----:B------:R-:W-:Y:S01]  /*0620*/  IADD3 R14, P0, PT, R2, UR4, RZ ;  /* 0x00000004020e7c10 */ /* 0x000fe2000ff1e0ff */
[----:B------:R-:W-:Y:S01]  /*0630*/  IMAD R5, R4, UR18, R13 ;  /* 0x0000001204057c24 */ /* 0x000fe2000f8e020d */
[----:B------:R-:W2:Y:S01]  /*0640*/  LDC.64 R8, c[0x0][0x380] ;  /* 0x0000e000ff087b82 */ /* 0x000ea20000000a00 */
[----:B------:R-:W-:Y:S02]  /*0650*/  MOV R15, UR18 ;  /* 0x00000012000f7c02 */ /* 0x000fe40008000f00 */
[----:B------:R-:W-:Y:S01]  /*0660*/  MOV R17, UR18 ;  /* 0x0000001200117c02 */ /* 0x000fe20008000f00 */
[----:B0-----:R-:W-:-:S04]  /*0670*/  IMAD.WIDE R6, R5, 0x4, R6 ;  /* 0x0000000405067825 */ /* 0x001fc800078e0206 */
[----:B------:R-:W-:Y:S02]  /*0680*/  IMAD.WIDE.U32 R10, R11, 0x4, R6 ;  /* 0x000000040b0a7825 */ /* 0x000fe400078e0006 */
[----:B------:R-:W3:Y:S02]  /*0690*/  LDG.E R6, desc[UR16][R6.64] ;  /* 0x0000001006067981 */ /* 0x000ee4000c1e1900 */
[----:B--2---:R-:W-:Y:S01]  /*06a0*/  IMAD.WIDE.U32 R8, R3, 0x4, R8 ;  /* 0x0000000403087825 */ /* 0x004fe200078e0008 */
[----:B------:R-:W-:Y:S02]  /*06b0*/  IADD3.X R3, PT, PT, RZ, RZ, RZ, P0, !PT ;  /* 0x000000ffff037210 */ /* 0x000fe400007fe4ff */
[----:B-1----:R-:W-:-:S03]  /*06c0*/  LEA R4, P0, R14, UR6, 0x2 ;  /* 0x000000060e047c11 */ /* 0x002fc6000f8010ff */
[----:B------:R-:W3:Y:S01]  /*06d0*/  LDG.E R9, desc[UR16][R8.64] ;  /* 0x0000001008097981 */ /* 0x000ee2000c1e1900 */
[----:B------:R-:W-:Y:S01]  /*06e0*/  LEA.HI.X R5, R14, UR7, R3, 0x2, P0 ;  /* 0x000000070e057c11 */ /* 0x000fe200080f1403 */
[----:B------:R-:W-:Y:S02]  /*06f0*/  IMAD.WIDE.U32 R14, R15, 0x4, R10 ;  /* 0x000000040f0e7825 */ /* 0x000fe400078e000a */
[----:B------:R-:W2:Y:S04]  /*0700*/  LDG.E R3, desc[UR16][R10.64] ;  /* 0x000000100a037981 */ /* 0x000ea8000c1e1900 */
[----:B------:R-:W2:Y:S01]  /*0710*/  LDG.E R18, desc[UR16][R4.64+0x4] ;  /* 0x0000041004127981 */ /* 0x000ea2000c1e1900 */
[----:B------:R-:W-:-:S03]  /*0720*/  IMAD.WIDE.U32 R16, R17, 0x4, R14 ;  /* 0x0000000411107825 */ /* 0x000fc600078e000e */
[----:B------:R-:W4:Y:S04]  /*0730*/  LDG.E R19, desc[UR16][R14.64] ;  /* 0x000000100e137981 */ /* 0x000f28000c1e1900 */
[----:B------:R-:W4:Y:S04]  /*0740*/  LDG.E R20, desc[UR16][R4.64+0x8] ;  /* 0x0000081004147981 */ /* 0x000f28000c1e1900 */
[----:B------:R-:W5:Y:S04]  /*0750*/  LDG.E R22, desc[UR16][R4.64+0xc] ;  /* 0x00000c1004167981 */ /* 0x000f68000c1e1900 */
[----:B------:R-:W5:Y:S01]  /*0760*/  LDG.E R16, desc[UR16][R16.64] ;  /* 0x0000001010107981 */ /* 0x000f62000c1e1900 */
[----:B------:R-:W-:Y:S01]  /*0770*/  UIADD3 UR4, UPT, UPT, UR4, 0x4, URZ ;  /* 0x0000000404047890 */ /* 0x000fe2000fffe0ff */
[----:B---3--:R-:W-:-:S04]  /*0780*/  IMAD R9, R9, R6, R12 ;  /* 0x0000000609097224 */ /* 0x008fc800078e020c */
[----:B--2---:R-:W-:-:S04]  /*0790*/  IMAD R3, R18, R3, R9 ;  /* 0x0000000312037224 */ /* 0x004fc800078e0209 */
[----:B----4-:R-:W-:-:S04]  /*07a0*/  IMAD R3, R20, R19, R3 ;  /* 0x0000001314037224 */ /* 0x010fc800078e0203 */
[----:B-----5:R-:W-:-:S07]  /*07b0*/  IMAD R12, R22, R16, R3 ;  /* 0x00000010160c7224 */ /* 0x020fce00078e0203 */
.L_x_3:
[----:B------:R-:W-:Y:S05]  /*07c0*/  BRA.U !UP1, `(.L_x_0) ;  /* 0x0000000109a87547 */ /* 0x000fea000b800000 */
[----:B------:R-:W-:Y:S01]  /*07d0*/  UISETP.NE.AND UP0, UPT, UR5, 0x1, UPT ;  /* 0x000000010500788c */ /* 0x000fe2000bf05270 */
[----:B------:R-:W-:Y:S01]  /*07e0*/  MOV R4, UR4 ;  /* 0x0000000400047c02 */ /* 0x000fe20008000f00 */
[----:B------:R-:W-:Y:S02]  /*07f0*/  ULOP3.LUT UR5, UR18, 0x1, URZ, 0xc0, !UPT ;  /* 0x0000000112057892 */ /* 0x000fe4000f8ec0ff */
[----:B------:R-:W-:Y:S02]  /*0800*/  MOV R17, UR18 ;  /* 0x0000001200117c02 */ /* 0x000fe40008000f00 */
[----:B------:R-:W-:Y:S01]  /*0810*/  UISETP.NE.U32.AND UP1, UPT, UR5, 0x1, UPT ;  /* 0x000000010500788c */ /* 0x000fe2000bf25070 */
[----:B------:R-:W-:-:S04]  /*0820*/  PLOP3.LUT P1, PT, PT, PT, UP0, 0x80, 0x8 ;  /* 0x000000000008781c */ /* 0x000fc80003f2f008 */
[----:B------:R-:W0:Y:S01]  /*0830*/  @UP0 LDCU.128 UR8, c[0x0][0x380] ;  /* 0x00007000ff0807ac */ /* 0x000e220008000c00 */
[----:B------:R-:W-:Y:S01]  /*0840*/  PLOP3.LUT P0, PT, PT, PT, UP1, 0x80, 0x8 ;  /* 0x000000000008781c */ /* 0x000fe20003f0f018 */
[----:B------:R-:W1:Y:S04]  /*0850*/  @UP0 LDCU.64 UR6, c[0x0][0x380] ;  /* 0x00007000ff0607ac */ /* 0x000e680008000a00 */
[----:B------:R-:W2:Y:S03]  /*0860*/  @!UP1 LDCU.128 UR12, c[0x0][0x380] ;  /* 0x00007000ff0c97ac */ /* 0x000ea60008000c00 */
[C---:B------:R-:W-:Y:S02]  /*0870*/  @P1 IADD3 R3, PT, PT, R2.reuse, UR4, RZ ;  /* 0x0000000402031c10 */ /* 0x040fe4000fffe0ff */
[----:B------:R-:W-:Y:S01]  /*0880*/  @P1 IADD3 R5, P2, PT, R2, UR4, RZ ;  /* 0x0000000402051c10 */ /* 0x000fe2000ff5e0ff */
[----:B------:R-:W-:-:S03]  /*0890*/  @UP0 UIADD3 UR4, UPT, UPT, UR4, 0x2, URZ ;  /* 0x0000000204040890 */ /* 0x000fc6000fffe0ff */
[----:B------:R-:W-:Y:S02]  /*08a0*/  @P1 IADD3.X R8, PT, PT, RZ, RZ, RZ, P2, !PT ;  /* 0x000000ffff081210 */ /* 0x000fe400017fe4ff */
[----:B0-----:R-:W-:Y:S01]  /*08b0*/  MOV R14, UR8 ;  /* 0x00000008000e7c02 */ /* 0x001fe20008000f00 */
[----:B------:R-:W-:Y:S01]  /*08c0*/  IMAD.U32 R6, RZ, RZ, UR10 ;  /* 0x0000000aff067e24 */ /* 0x000fe2000f8e00ff */
[----:B------:R-:W-:Y:S02]  /*08d0*/  MOV R15, UR9 ;  /* 0x00000009000f7c02 */ /* 0x000fe40008000f00 */
[----:B------:R-:W-:Y:S01]  /*08e0*/  MOV R7, UR11 ;  /* 0x0000000b00077c02 */ /* 0x000fe20008000f00 */
[----:B------:R-:W-:-:S04]  /*08f0*/  @P1 IMAD.WIDE.U32 R14, R3, 0x4, R14 ;  /* 0x00000004030e1825 */ /* 0x000fc800078e000e */
[----:B------:R-:W-:Y:S01]  /*0900*/  @P1 IMAD R3, R4, UR18, R13 ;  /* 0x0000001204031c24 */ /* 0x000fe2000f8e020d */
[----:B-1----:R-:W-:Y:S02]  /*0910*/  @P1 LEA R4, P2, R5, UR6, 0x2 ;  /* 0x0000000605041c11 */ /* 0x002fe4000f8410ff */
[----:B------:R-:W-:Y:S01]  /*0920*/  MOV R18, UR4 ;  /* 0x0000000400127c02 */ /* 0x000fe20008000f00 */
[----:B------:R-:W-:Y:S01]  /*0930*/  @P1 IMAD.WIDE R6, R3, 0x4, R6 ;  /* 0x0000000403061825 */ /* 0x000fe200078e0206 */
[----:B------:R-:W-:Y:S01]  /*0940*/  @P1 LEA.HI.X R5, R5, UR7, R8, 0x2, P2 ;  /* 0x0000000705051c11 */ /* 0x000fe200090f1408 */
[----:B------:R-:W3:Y:S01]  /*0950*/  @P1 LDG.E R3, desc[UR16][R14.64] ;  /* 0x000000100e031981 */ /* 0x000ee2000c1e1900 */
[----:B--2---:R-:W-:Y:S01]  /*0960*/  MOV R8, UR12 ;  /* 0x0000000c00087c02 */ /* 0x004fe20008000f00 */
[----:B------:R-:W-:Y:S01]  /*0970*/  @!P0 IMAD R21, R18, UR18, R13 ;  /* 0x0000001212158c24 */ /* 0x000fe2000f8e020d */
[----:B------:R-:W-:Y:S01]  /*0980*/  MOV R9, UR13 ;  /* 0x0000000d00097c02 */ /* 0x000fe20008000f00 */
[----:B------:R-:W-:Y:S01]  /*0990*/  @P1 IMAD.WIDE.U32 R16, R17, 0x4, R6 ;  /* 0x0000000411101825 */ /* 0x000fe200078e0006 */
[----:B------:R-:W-:Y:S01]  /*09a0*/  @!P0 IADD3 R19, PT, PT, R2, UR4, RZ ;  /* 0x0000000402138c10 */ /* 0x000fe2000fffe0ff */
[----:B------:R-:W3:Y:S01]  /*09b0*/  @P1 LDG.E R6, desc[UR16][R6.64] ;  /* 0x0000001006061981 */ /* 0x000ee2000c1e1900 */
[----:B------:R-:W-:-:S02]  /*09c0*/  MOV R10, UR14 ;  /* 0x0000000e000a7c02 */ /* 0x000fc40008000f00 */
[----:B------:R-:W-:Y:S01]  /*09d0*/  MOV R11, UR15 ;  /* 0x0000000f000b7c02 */ /* 0x000fe20008000f00 */
[----:B------:R-:W-:Y:S01]  /*09e0*/  @!P0 IMAD.WIDE.U32 R8, R19, 0x4, R8 ;  /* 0x0000000413088825 */ /* 0x000fe200078e0008 */
[----:B------:R-:W2:Y:S03]  /*09f0*/  @P1 LDG.E R16, desc[UR16][R16.64] ;  /* 0x0000001010101981 */ /* 0x000ea6000c1e1900 */
[----:B------:R-:W-:Y:S01]  /*0a00*/  @!P0 IMAD.WIDE R10, R21, 0x4, R10 ;  /* 0x00000004150a8825 */ /* 0x000fe200078e020a */
[----:B------:R-:W2:Y:S04]  /*0a10*/  @P1 LDG.E R4, desc[UR16][R4.64+0x4] ;  /* 0x0000041004041981 */ /* 0x000ea8000c1e1900 */
[----:B------:R-:W4:Y:S04]  /*0a20*/  @!P0 LDG.E R9, desc[UR16][R8.64] ;  /* 0x0000001008098981 */ /* 0x000f28000c1e1900 */
[----:B------:R-:W4:Y:S01]  /*0a30*/  @!P0 LDG.E R10, desc[UR16][R10.64] ;  /* 0x000000100a0a8981 */ /* 0x000f22000c1e1900 */
[----:B---3--:R-:W-:-:S04]  /*0a40*/  @P1 IMAD R3, R3, R6, R12 ;  /* 0x0000000603031224 */ /* 0x008fc800078e020c */
[----:B--2---:R-:W-:-:S04]  /*0a50*/  @P1 IMAD R12, R4, R16, R3 ;  /* 0x00000010040c1224 */ /* 0x004fc800078e0203 */
[----:B----4-:R-:W-:-:S07]  /*0a60*/  @!P0 IMAD R12, R9, R10, R12 ;  /* 0x0000000a090c8224 */ /* 0x010fce00078e020c */
.L_x_0:
[----:B------:R-:W0:Y:S01]  /*0a70*/  LDC.64 R2, c[0x0][0x390] ;  /* 0x0000e400ff027b82 */ /* 0x000e220000000a00 */
[----:B------:R-:W-:-:S04]  /*0a80*/  IMAD R13, R0, UR18, R13 ;  /* 0x00000012000d7c24 */ /* 0x000fc8000f8e020d */
[----:B0-----:R-:W-:-:S05]  /*0a90*/  IMAD.WIDE R2, R13, 0x4, R2 ;  /* 0x000000040d027825 */ /* 0x001fca00078e0202 */
[----:B------:R-:W-:Y:S01]  /*0aa0*/  STG.E desc[UR16][R2.64], R12 ;  /* 0x0000000c02007986 */ /* 0x000fe2000c101910 */
[----:B------:R-:W-:Y:S05]  /*0ab0*/  EXIT ;  /* 0x000000000000794d */ /* 0x000fea0003800000 */
.L_x_4:
[----:B------:R-:W-:-:S00]  /*0ac0*/  BRA `(.L_x_4) ;  /* 0xfffffffc00fc7947 */ /* 0x000fc0000383ffff */
[----:B------:R-:W-:-:S00]  /*0ad0*/  NOP ;  /* 0x0000000000007918 */ /* 0x000fc00000000000 */
        /* <DEDUP_REMOVED lines=10> */
.L_x_5:


//--------------------- .nv.shared.reserved.0     --------------------------
	.section	.nv.shared.reserved.0,"aw",@nobits
	.weak		__nv_reservedSMEM_offset_0_alias
	.size		__nv_reservedSMEM_offset_0_alias, 0, 64
	.other		__nv_reservedSMEM_offset_0_alias,@"STO_CUDA_RESERVED_SHARED STV_DEFAULT"
__nv_reservedSMEM_offset_0_alias:
	.zero		0
	.zero		64


//--------------------- .nv.constant0._Z3addPiS_S_i --------------------------
	.section	.nv.constant0._Z3addPiS_S_i,"a",@progbits
	.sectionflags	@""
	.align	4
.nv.constant0._Z3addPiS_S_i:
	.zero		924


//--------------------- SYMBOLS --------------------------

	.type		.nv.reservedSmem.offset0,@object
	.size		.nv.reservedSmem.offset0,0x4
